//
// Generated by NVIDIA NVVM Compiler
//
// Compiler Build ID: CL-36424714
// Cuda compilation tools, release 13.0, V13.0.88
// Based on NVVM 20.0.0
//

.version 9.0
.target sm_100
.address_size 64

	// .globl	_Z10someKernelPii

.visible .entry _Z10someKernelPii(
	.param .u64 .ptr .align 1 _Z10someKernelPii_param_0,
	.param .u32 _Z10someKernelPii_param_1
)
{
	.reg .b32 	%r<4>;
	.reg .b64 	%rd<3>;

	ld.param.u64 	%rd1, [_Z10someKernelPii_param_0];
	cvta.to.global.u64 	%rd2, %rd1;
	ld.global.u32 	%r1, [%rd2+4];
	ld.global.u32 	%r2, [%rd2+8];
	add.s32 	%r3, %r2, %r1;
	st.global.u32 	[%rd2], %r3;
	ret;

}


// ===== COMPILED SASS (sm_100) =====

	.target	sm_100

	.elftype	@"ET_EXEC"


//--------------------- .note.nv.tkinfo           --------------------------
	.section	.note.nv.tkinfo,"",@"SHT_NOTE"
	.sectionflags	@"SHF_NOTE_NV_TKINFO"
	.tkinfo
        /*0018*/ 	.word	0x00000002
        /*0030*/ 	.string	""
        /*0030*/ 	.string	"ptxas"
        /*0030*/ 	.string	"Cuda compilation tools, release 13.0, V13.0.88"
        /*0030*/ 	.string	"Build cuda_13.0.r13.0/compiler.36424714_0"
        /*0030*/ 	.string	"-arch sm_100 -m 64 "



//--------------------- .note.nv.cuinfo           --------------------------
	.section	.note.nv.cuinfo,"",@"SHT_NOTE"
	.sectionflags	@"SHF_NOTE_NV_CUINFO"
        /*0018*/ 	.short	0x0002
        /*001a*/ 	.short	0x0064
        /*001c*/ 	.short	0x0082
	.zero		2


//--------------------- .nv.info                  --------------------------
	.section	.nv.info,"",@"SHT_CUDA_INFO"
	.align	4


	//----- nvinfo : EIATTR_REGCOUNT
	.align		4
        /*0000*/ 	.byte	0x04, 0x2f
        /*0002*/ 	.short	(.L_1 - .L_0)
	.align		4
.L_0:
        /*0004*/ 	.word	index@(_Z10someKernelPii)
        /*0008*/ 	.word	0x00000008


	//----- nvinfo : EIATTR_FRAME_SIZE
	.align		4
.L_1:
        /*000c*/ 	.byte	0x04, 0x11
        /*000e*/ 	.short	(.L_3 - .L_2)
	.align		4
.L_2:
        /*0010*/ 	.word	index@(_Z10someKernelPii)
        /*0014*/ 	.word	0x00000000


	//----- nvinfo : EIATTR_MIN_STACK_SIZE
	.align		4
.L_3:
        /*0018*/ 	.byte	0x04, 0x12
        /*001a*/ 	.short	(.L_5 - .L_4)
	.align		4
.L_4:
        /*001c*/ 	.word	index@(_Z10someKernelPii)
        /*0020*/ 	.word	0x00000000
.L_5:


//--------------------- .nv.compat                --------------------------
	.section	.nv.compat,"",@"SHT_CUDA_COMPAT_INFO"
	.align	4
        /*0000*/ 	.byte	0x02, 0x09, 0x00, 0x00, 0x02, 0x02, 0x01, 0x00, 0x02, 0x05, 0x05, 0x00, 0x03, 0x07, 0x01, 0x01
        /*0010*/ 	.byte	0x02, 0x03, 0x00, 0x00, 0x02, 0x06, 0x01, 0x00, 0x04, 0x0b, 0x08, 0x00, 0x09, 0x00, 0x00, 0x00
        /*0020*/ 	.byte	0x00, 0x00, 0x00, 0x00


//--------------------- .nv.info._Z10someKernelPii --------------------------
	.section	.nv.info._Z10someKernelPii,"",@"SHT_CUDA_INFO"
	.sectionflags	@""
	.align	4


	//----- nvinfo : EIATTR_CUDA_API_VERSION
	.align		4
        /*0000*/ 	.byte	0x04, 0x37
        /*0002*/ 	.short	(.L_7 - .L_6)
.L_6:
        /*0004*/ 	.word	0x00000082


	//----- nvinfo : EIATTR_KPARAM_INFO
	.align		4
.L_7:
        /*0008*/ 	.byte	0x04, 0x17
        /*000a*/ 	.short	(.L_9 - .L_8)
.L_8:
        /*000c*/ 	.word	0x00000000
        /*0010*/ 	.short	0x0001
        /*0012*/ 	.short	0x0008
        /*0014*/ 	.byte	0x00, 0xf0, 0x11, 0x00


	//----- nvinfo : EIATTR_KPARAM_INFO
	.align		4
.L_9:
        /*0018*/ 	.byte	0x04, 0x17
        /*001a*/ 	.short	(.L_11 - .L_10)
.L_10:
        /*001c*/ 	.word	0x00000000
        /*0020*/ 	.short	0x0000
        /*0022*/ 	.short	0x0000
        /*0024*/ 	.byte	0x00, 0xf5, 0x21, 0x00


	//----- nvinfo : EIATTR_SPARSE_MMA_MASK
	.align		4
.L_11:
        /*0028*/ 	.byte	0x03, 0x50
        /*002a*/ 	.short	0x0000


	//----- nvinfo : EIATTR_MAXREG_COUNT
	.align		4
        /*002c*/ 	.byte	0x03, 0x1b
        /*002e*/ 	.short	0x00ff


	//----- nvinfo : EIATTR_MERCURY_ISA_VERSION
	.align		4
        /*0030*/ 	.byte	0x03, 0x5f
        /*0032*/ 	.short	0x0101


	//----- nvinfo : EIATTR_VRC_CTA_INIT_COUNT
	.align		4
        /*0034*/ 	.byte	0x02, 0x4a
	.zero		1
	.zero		1


	//----- nvinfo : EIATTR_EXIT_INSTR_OFFSETS
	.align		4
        /*0038*/ 	.byte	0x04, 0x1c
        /*003a*/ 	.short	(.L_13 - .L_12)


	//   ....[0]....
.L_12:
        /*003c*/ 	.word	0x00000070


	//----- nvinfo : EIATTR_CBANK_PARAM_SIZE
	.align		4
.L_13:
        /*0040*/ 	.byte	0x03, 0x19
        /*0042*/ 	.short	0x000c


	//----- nvinfo : EIATTR_PARAM_CBANK
	.align		4
        /*0044*/ 	.byte	0x04, 0x0a
        /*0046*/ 	.short	(.L_15 - .L_14)
	.align		4
.L_14:
        /*0048*/ 	.word	index@(.nv.constant0._Z10someKernelPii)
        /*004c*/ 	.short	0x0380
        /*004e*/ 	.short	0x000c


	//----- nvinfo : EIATTR_SW_WAR
	.align		4
.L_15:
        /*0050*/ 	.byte	0x04, 0x36
        /*0052*/ 	.short	(.L_17 - .L_16)
.L_16:
        /*0054*/ 	.word	0x00000008
.L_17:


//--------------------- .nv.callgraph             --------------------------
	.section	.nv.callgraph,"",@"SHT_CUDA_CALLGRAPH"
	.align	4
	.sectionentsize	8
	.align		4
        /*0000*/ 	.word	0x00000000
	.align		4
        /*0004*/ 	.word	0xffffffff
	.align		4
        /*0008*/ 	.word	0x00000000
	.align		4
        /*000c*/ 	.word	0xfffffffe
	.align		4
        /*0010*/ 	.word	0x00000000
	.align		4
        /*0014*/ 	.word	0xfffffffd
	.align		4
        /*0018*/ 	.word	0x00000000
	.align		4
        /*001c*/ 	.word	0xfffffffc


//--------------------- .text._Z10someKernelPii   --------------------------
	.section	.text._Z10someKernelPii,"ax",@progbits
	.align	128
        .global         _Z10someKernelPii
        .type           _Z10someKernelPii,@function
        .size           _Z10someKernelPii,(.L_x_1 - _Z10someKernelPii)
        .other          _Z10someKernelPii,@"STO_CUDA_ENTRY STV_DEFAULT"
_Z10someKernelPii:
.text._Z10someKernelPii:
[----:B------:R-:W-:Y:S08]  /*0000*/  LDC R1, c[0x0][0x37c] ;  /* 0x0000df00ff017b82 */ /* 0x000ff00000000800 */
[----:B------:R-:W0:Y:S01]  /*0010*/  LDC.64 R2, c[0x0][0x380] ;  /* 0x0000e000ff027b82 */ /* 0x000e220000000a00 */
[----:B------:R-:W0:Y:S02]  /*0020*/  LDCU.64 UR4, c[0x0][0x358] ;  /* 0x00006b00ff0477ac */ /* 0x000e240008000a00 */
[----:B0-----:R-:W2:Y:S04]  /*0030*/  LDG.E R0, desc[UR4][R2.64+0x4] ;  /* 0x0000040402007981 */ /* 0x001ea8000c1e1900 */
[----:B------:R-:W2:Y:S02]  /*0040*/  LDG.E R5, desc[UR4][R2.64+0x8] ;  /* 0x0000080402057981 */ /* 0x000ea4000c1e1900 */
[----:B--2---:R-:W-:-:S05]  /*0050*/  IADD3 R5, PT, PT, R0, R5, RZ ;  /* 0x0000000500057210 */ /* 0x004fca0007ffe0ff */
[----:B------:R-:W-:Y:S01]  /*0060*/  STG.E desc[UR4][R2.64], R5 ;  /* 0x0000000502007986 */ /* 0x000fe2000c101904 */
[----:B------:R-:W-:Y:S05]  /*0070*/  EXIT ;  /* 0x000000000000794d */ /* 0x000fea0003800000 */
.L_x_0:
[----:B------:R-:W-:-:S00]  /*0080*/  BRA `(.L_x_0) ;  /* 0xfffffffc00fc7947 */ /* 0x000fc0000383ffff */
[----:B------:R-:W-:-:S00]  /*0090*/  NOP ;  /* 0x0000000000007918 */ /* 0x000fc00000000000 */
        /* <DEDUP_REMOVED lines=14> */
.L_x_1:


//--------------------- .nv.shared.reserved.0     --------------------------
	.section	.nv.shared.reserved.0,"aw",@nobits
	.weak		__nv_reservedSMEM_offset_0_alias
	.size		__nv_reservedSMEM_offset_0_alias, 0, 64
	.other		__nv_reservedSMEM_offset_0_alias,@"STO_CUDA_RESERVED_SHARED STV_DEFAULT"
__nv_reservedSMEM_offset_0_alias:
	.zero		0
	.zero		64


//--------------------- .nv.constant0._Z10someKernelPii --------------------------
	.section	.nv.constant0._Z10someKernelPii,"a",@progbits
	.sectionflags	@""
	.align	4
.nv.constant0._Z10someKernelPii:
	.zero		908


//--------------------- SYMBOLS --------------------------

	.type		.nv.reservedSmem.offset0,@object
	.size		.nv.reservedSmem.offset0,0x4
